	.headerflags	@"EF_CUDA_TEXMODE_UNIFIED EF_CUDA_64BIT_ADDRESS EF_CUDA_SM86 EF_CUDA_VIRTUAL_SM(EF_CUDA_SM86)"
	.elftype	@"ET_EXEC"


//--------------------- .nv.info                  --------------------------
	.section	.nv.info,"",@"SHT_CUDA_INFO"
	.align	4


	//----- nvinfo : EIATTR_REGCOUNT
	.align		4
        /*0000*/ 	.byte	0x04, 0x2f
        /*0002*/ 	.short	(.L_1 - .L_0)
	.align		4
.L_0:
        /*0004*/ 	.word	index@(multiply)
        /*0008*/ 	.word	0x0000000c


	//----- nvinfo : EIATTR_FRAME_SIZE
	.align		4
.L_1:
        /*000c*/ 	.byte	0x04, 0x11
        /*000e*/ 	.short	(.L_3 - .L_2)
	.align		4
.L_2:
        /*0010*/ 	.word	index@(multiply)
        /*0014*/ 	.word	0x00000000


	//----- nvinfo : EIATTR_MIN_STACK_SIZE
	.align		4
.L_3:
        /*0018*/ 	.byte	0x04, 0x12
        /*001a*/ 	.short	(.L_5 - .L_4)
	.align		4
.L_4:
        /*001c*/ 	.word	index@(multiply)
        /*0020*/ 	.word	0x00000000
.L_5:


//--------------------- .nv.info.multiply         --------------------------
	.section	.nv.info.multiply,"",@"SHT_CUDA_INFO"
	.sectionflags	@""
	.align	4


	//----- nvinfo : EIATTR_CUDA_API_VERSION
	.align		4
        /*0000*/ 	.byte	0x04, 0x37
        /*0002*/ 	.short	(.L_7 - .L_6)
.L_6:
        /*0004*/ 	.word	0x0000007e


	//----- nvinfo : EIATTR_SW2861232_WAR
	.align		4
.L_7:
        /*0008*/ 	.byte	0x01, 0x35
	.zero		2


	//----- nvinfo : EIATTR_PARAM_CBANK
	.align		4
        /*000c*/ 	.byte	0x04, 0x0a
        /*000e*/ 	.short	(.L_9 - .L_8)
	.align		4
.L_8:
        /*0010*/ 	.word	index@(.nv.constant0.multiply)
        /*0014*/ 	.short	0x0160
        /*0016*/ 	.short	0x001c


	//----- nvinfo : EIATTR_CBANK_PARAM_SIZE
	.align		4
.L_9:
        /*0018*/ 	.byte	0x03, 0x19
        /*001a*/ 	.short	0x001c


	//----- nvinfo : EIATTR_KPARAM_INFO
	.align		4
        /*001c*/ 	.byte	0x04, 0x17
        /*001e*/ 	.short	(.L_11 - .L_10)
.L_10:
        /*0020*/ 	.word	0x00000000
        /*0024*/ 	.short	0x0003
        /*0026*/ 	.short	0x0018
        /*0028*/ 	.byte	0x00, 0xf0, 0x11, 0x00


	//----- nvinfo : EIATTR_KPARAM_INFO
	.align		4
.L_11:
        /*002c*/ 	.byte	0x04, 0x17
        /*002e*/ 	.short	(.L_13 - .L_12)
.L_12:
        /*0030*/ 	.word	0x00000000
        /*0034*/ 	.short	0x0002
        /*0036*/ 	.short	0x0010
        /*0038*/ 	.byte	0x00, 0xf0, 0x21, 0x00


	//----- nvinfo : EIATTR_KPARAM_INFO
	.align		4
.L_13:
        /*003c*/ 	.byte	0x04, 0x17
        /*003e*/ 	.short	(.L_15 - .L_14)
.L_14:
        /*0040*/ 	.word	0x00000000
        /*0044*/ 	.short	0x0001
        /*0046*/ 	.short	0x0008
        /*0048*/ 	.byte	0x00, 0xf0, 0x21, 0x00


	//----- nvinfo : EIATTR_KPARAM_INFO
	.align		4
.L_15:
        /*004c*/ 	.byte	0x04, 0x17
        /*004e*/ 	.short	(.L_17 - .L_16)
.L_16:
        /*0050*/ 	.word	0x00000000
        /*0054*/ 	.short	0x0000
        /*0056*/ 	.short	0x0000
        /*0058*/ 	.byte	0x00, 0xf0, 0x21, 0x00


	//----- nvinfo : EIATTR_MAXREG_COUNT
	.align		4
.L_17:
        /*005c*/ 	.byte	0x03, 0x1b
        /*005e*/ 	.short	0x00ff


	//----- nvinfo : EIATTR_EXIT_INSTR_OFFSETS
	.align		4
        /*0060*/ 	.byte	0x04, 0x1c
        /*0062*/ 	.short	(.L_19 - .L_18)


	//   ....[0]....
.L_18:
        /*0064*/ 	.word	0x00000050


	//   ....[1]....
        /*0068*/ 	.word	0x000000f0
.L_19:


//--------------------- .nv.callgraph             --------------------------
	.section	.nv.callgraph,"",@"SHT_CUDA_CALLGRAPH"
	.align	4
	.sectionentsize	8
	.align		4
        /*0000*/ 	.word	0x00000000
	.align		4
        /*0004*/ 	.word	0xffffffff
	.align		4
        /*0008*/ 	.word	0x00000000
	.align		4
        /*000c*/ 	.word	0xfffffffe
	.align		4
        /*0010*/ 	.word	0x00000000
	.align		4
        /*0014*/ 	.word	0xfffffffd
	.align		4
        /*0018*/ 	.word	0x00000000
	.align		4
        /*001c*/ 	.word	0xfffffffc


//--------------------- .nv.rel.action            --------------------------
	.section	.nv.rel.action,"",@"SHT_CUDA_RELOCINFO"
	.align	8
	.sectionentsize	8
        /*0000*/ 	.byte	0x73, 0x00, 0x00, 0x00, 0x00, 0x00, 0x00, 0x00, 0x00, 0x00, 0x00, 0x11, 0x25, 0x00, 0x05, 0x36


//--------------------- .nv.constant0.multiply    --------------------------
	.section	.nv.constant0.multiply,"a",@progbits
	.sectionflags	@""
	.align	4
.nv.constant0.multiply:
	.zero		380


//--------------------- .text.multiply            --------------------------
	.section	.text.multiply,"ax",@progbits
	.sectioninfo	@"SHI_REGISTERS=12"
	.align	128
        .global         multiply
        .type           multiply,@function
        .size           multiply,(.L_x_1 - multiply)
        .other          multiply,@"STO_CUDA_ENTRY STV_DEFAULT"
multiply:
.text.multiply:
[----:B------:R-:W-:Y:S02]  /*0000*/  MOV R1, c[0x0][0x28] ;  /* 0x00000a0000017a02 */ /* 0x000fe40000000f00 */
[----:B------:R-:W0:Y:S04]  /*0010*/  S2R R6, SR_TID.X ;  /* 0x0000000000067919 */ /* 0x000e280000002100 */
[----:B------:R-:W0:Y:S02]  /*0020*/  S2R R3, SR_CTAID.X ;  /* 0x0000000000037919 */ /* 0x000e240000002500 */
[----:B0-----:R-:W-:-:S05]  /*0030*/  IMAD R6, R3, c[0x0][0x0], R6 ;  /* 0x0000000003067a24 */ /* 0x001fca00078e0206 */
[----:B------:R-:W-:-:S13]  /*0040*/  ISETP.GE.AND P0, PT, R6, c[0x0][0x178], PT ;  /* 0x00005e0006007a0c */ /* 0x000fda0003f06270 */
[----:B------:R-:W-:Y:S05]  /*0050*/  @P0 EXIT ;  /* 0x000000000000094d */ /* 0x000fea0003800000 */
[----:B------:R-:W-:Y:S01]  /*0060*/  MOV R7, 0x4 ;  /* 0x0000000400077802 */ /* 0x000fe20000000f00 */
[----:B------:R-:W-:-:S04]  /*0070*/  ULDC.64 UR4, c[0x0][0x118] ;  /* 0x0000460000047ab9 */ /* 0x000fc80000000a00 */
[----:B------:R-:W-:-:S04]  /*0080*/  IMAD.WIDE R4, R6, R7, c[0x0][0x168] ;  /* 0x00005a0006047625 */ /* 0x000fc800078e0207 */
[CC--:B------:R-:W-:Y:S02]  /*0090*/  IMAD.WIDE R2, R6.reuse, R7.reuse, c[0x0][0x160] ;  /* 0x0000580006027625 */ /* 0x0c0fe400078e0207 */
[----:B------:R-:W2:Y:S04]  /*00a0*/  LDG.E R4, [R4.64] ;  /* 0x0000000404047981 */ /* 0x000ea8000c1e1900 */
[----:B------:R-:W2:Y:S01]  /*00b0*/  LDG.E R3, [R2.64] ;  /* 0x0000000402037981 */ /* 0x000ea2000c1e1900 */
[----:B------:R-:W-:Y:S01]  /*00c0*/  IMAD.WIDE R6, R6, R7, c[0x0][0x170] ;  /* 0x00005c0006067625 */ /* 0x000fe200078e0207 */
[----:B--2---:R-:W-:-:S05]  /*00d0*/  FMUL R9, R4, R3 ;  /* 0x0000000304097220 */ /* 0x004fca0000400000 */
[----:B------:R-:W-:Y:S01]  /*00e0*/  STG.E [R6.64], R9 ;  /* 0x0000000906007986 */ /* 0x000fe2000c101904 */
[----:B------:R-:W-:Y:S05]  /*00f0*/  EXIT ;  /* 0x000000000000794d */ /* 0x000fea0003800000 */
.L_x_0:
[----:B------:R-:W-:-:S00]  /*0100*/  BRA `(.L_x_0) ;  /* 0xfffffff000007947 */ /* 0x000fc0000383ffff */
[----:B------:R-:W-:-:S00]  /*0110*/  NOP ;  /* 0x0000000000007918 */ /* 0x000fc00000000000 */
        /* <DEDUP_REMOVED lines=14> */
.L_x_1:
